//
// Generated by NVIDIA NVVM Compiler
//
// Compiler Build ID: CL-36424714
// Cuda compilation tools, release 13.0, V13.0.88
// Based on NVVM 20.0.0
//

.version 9.0
.target sm_100
.address_size 64

	// .globl	_Z15matrixTransposePKiPii

.visible .entry _Z15matrixTransposePKiPii(
	.param .u64 .ptr .align 1 _Z15matrixTransposePKiPii_param_0,
	.param .u64 .ptr .align 1 _Z15matrixTransposePKiPii_param_1,
	.param .u32 _Z15matrixTransposePKiPii_param_2
)
{
	.reg .pred 	%p<2>;
	.reg .b32 	%r<14>;
	.reg .b64 	%rd<9>;

	ld.param.u64 	%rd1, [_Z15matrixTransposePKiPii_param_0];
	ld.param.u64 	%rd2, [_Z15matrixTransposePKiPii_param_1];
	ld.param.u32 	%r3, [_Z15matrixTransposePKiPii_param_2];
	mov.u32 	%r4, %ntid.x;
	mov.u32 	%r5, %ctaid.x;
	mov.u32 	%r6, %tid.x;
	mad.lo.s32 	%r1, %r4, %r5, %r6;
	mov.u32 	%r7, %ntid.y;
	mov.u32 	%r8, %ctaid.y;
	mov.u32 	%r9, %tid.y;
	mad.lo.s32 	%r2, %r7, %r8, %r9;
	max.s32 	%r10, %r1, %r2;
	setp.ge.s32 	%p1, %r10, %r3;
	@%p1 bra 	$L__BB0_2;
	cvta.to.global.u64 	%rd3, %rd1;
	cvta.to.global.u64 	%rd4, %rd2;
	mad.lo.s32 	%r11, %r3, %r1, %r2;
	mul.wide.s32 	%rd5, %r11, 4;
	add.s64 	%rd6, %rd3, %rd5;
	ld.global.u32 	%r12, [%rd6];
	mad.lo.s32 	%r13, %r3, %r2, %r1;
	mul.wide.s32 	%rd7, %r13, 4;
	add.s64 	%rd8, %rd4, %rd7;
	st.global.u32 	[%rd8], %r12;
$L__BB0_2:
	ret;

}


// ===== COMPILED SASS (sm_100) =====

	.target	sm_100

	.elftype	@"ET_EXEC"


//--------------------- .note.nv.tkinfo           --------------------------
	.section	.note.nv.tkinfo,"",@"SHT_NOTE"
	.sectionflags	@"SHF_NOTE_NV_TKINFO"
	.tkinfo
        /*0018*/ 	.word	0x00000002
        /*0030*/ 	.string	""
        /*0030*/ 	.string	"ptxas"
        /*0030*/ 	.string	"Cuda compilation tools, release 13.0, V13.0.88"
        /*0030*/ 	.string	"Build cuda_13.0.r13.0/compiler.36424714_0"
        /*0030*/ 	.string	"-arch sm_100 -m 64 "



//--------------------- .note.nv.cuinfo           --------------------------
	.section	.note.nv.cuinfo,"",@"SHT_NOTE"
	.sectionflags	@"SHF_NOTE_NV_CUINFO"
        /*0018*/ 	.short	0x0002
        /*001a*/ 	.short	0x0064
        /*001c*/ 	.short	0x0082
	.zero		2


//--------------------- .nv.info                  --------------------------
	.section	.nv.info,"",@"SHT_CUDA_INFO"
	.align	4


	//----- nvinfo : EIATTR_REGCOUNT
	.align		4
        /*0000*/ 	.byte	0x04, 0x2f
        /*0002*/ 	.short	(.L_1 - .L_0)
	.align		4
.L_0:
        /*0004*/ 	.word	index@(_Z15matrixTransposePKiPii)
        /*0008*/ 	.word	0x0000000a


	//----- nvinfo : EIATTR_FRAME_SIZE
	.align		4
.L_1:
        /*000c*/ 	.byte	0x04, 0x11
        /*000e*/ 	.short	(.L_3 - .L_2)
	.align		4
.L_2:
        /*0010*/ 	.word	index@(_Z15matrixTransposePKiPii)
        /*0014*/ 	.word	0x00000000


	//----- nvinfo : EIATTR_MIN_STACK_SIZE
	.align		4
.L_3:
        /*0018*/ 	.byte	0x04, 0x12
        /*001a*/ 	.short	(.L_5 - .L_4)
	.align		4
.L_4:
        /*001c*/ 	.word	index@(_Z15matrixTransposePKiPii)
        /*0020*/ 	.word	0x00000000
.L_5:


//--------------------- .nv.compat                --------------------------
	.section	.nv.compat,"",@"SHT_CUDA_COMPAT_INFO"
	.align	4
        /*0000*/ 	.byte	0x02, 0x09, 0x00, 0x00, 0x02, 0x02, 0x01, 0x00, 0x02, 0x05, 0x05, 0x00, 0x03, 0x07, 0x01, 0x01
        /*0010*/ 	.byte	0x02, 0x03, 0x00, 0x00, 0x02, 0x06, 0x01, 0x00, 0x04, 0x0b, 0x08, 0x00, 0x09, 0x00, 0x00, 0x00
        /*0020*/ 	.byte	0x00, 0x00, 0x00, 0x00


//--------------------- .nv.info._Z15matrixTransposePKiPii --------------------------
	.section	.nv.info._Z15matrixTransposePKiPii,"",@"SHT_CUDA_INFO"
	.sectionflags	@""
	.align	4


	//----- nvinfo : EIATTR_CUDA_API_VERSION
	.align		4
        /*0000*/ 	.byte	0x04, 0x37
        /*0002*/ 	.short	(.L_7 - .L_6)
.L_6:
        /*0004*/ 	.word	0x00000082


	//----- nvinfo : EIATTR_KPARAM_INFO
	.align		4
.L_7:
        /*0008*/ 	.byte	0x04, 0x17
        /*000a*/ 	.short	(.L_9 - .L_8)
.L_8:
        /*000c*/ 	.word	0x00000000
        /*0010*/ 	.short	0x0002
        /*0012*/ 	.short	0x0010
        /*0014*/ 	.byte	0x00, 0xf0, 0x11, 0x00


	//----- nvinfo : EIATTR_KPARAM_INFO
	.align		4
.L_9:
        /*0018*/ 	.byte	0x04, 0x17
        /*001a*/ 	.short	(.L_11 - .L_10)
.L_10:
        /*001c*/ 	.word	0x00000000
        /*0020*/ 	.short	0x0001
        /*0022*/ 	.short	0x0008
        /*0024*/ 	.byte	0x00, 0xf5, 0x21, 0x00


	//----- nvinfo : EIATTR_KPARAM_INFO
	.align		4
.L_11:
        /*0028*/ 	.byte	0x04, 0x17
        /*002a*/ 	.short	(.L_13 - .L_12)
.L_12:
        /*002c*/ 	.word	0x00000000
        /*0030*/ 	.short	0x0000
        /*0032*/ 	.short	0x0000
        /*0034*/ 	.byte	0x00, 0xf5, 0x21, 0x00


	//----- nvinfo : EIATTR_SPARSE_MMA_MASK
	.align		4
.L_13:
        /*0038*/ 	.byte	0x03, 0x50
        /*003a*/ 	.short	0x0000


	//----- nvinfo : EIATTR_MAXREG_COUNT
	.align		4
        /*003c*/ 	.byte	0x03, 0x1b
        /*003e*/ 	.short	0x00ff


	//----- nvinfo : EIATTR_MERCURY_ISA_VERSION
	.align		4
        /*0040*/ 	.byte	0x03, 0x5f
        /*0042*/ 	.short	0x0101


	//----- nvinfo : EIATTR_VRC_CTA_INIT_COUNT
	.align		4
        /*0044*/ 	.byte	0x02, 0x4a
	.zero		1
	.zero		1


	//----- nvinfo : EIATTR_EXIT_INSTR_OFFSETS
	.align		4
        /*0048*/ 	.byte	0x04, 0x1c
        /*004a*/ 	.short	(.L_15 - .L_14)


	//   ....[0]....
.L_14:
        /*004c*/ 	.word	0x000000c0


	//   ....[1]....
        /*0050*/ 	.word	0x00000160


	//----- nvinfo : EIATTR_CBANK_PARAM_SIZE
	.align		4
.L_15:
        /*0054*/ 	.byte	0x03, 0x19
        /*0056*/ 	.short	0x0014


	//----- nvinfo : EIATTR_PARAM_CBANK
	.align		4
        /*0058*/ 	.byte	0x04, 0x0a
        /*005a*/ 	.short	(.L_17 - .L_16)
	.align		4
.L_16:
        /*005c*/ 	.word	index@(.nv.constant0._Z15matrixTransposePKiPii)
        /*0060*/ 	.short	0x0380
        /*0062*/ 	.short	0x0014


	//----- nvinfo : EIATTR_SW_WAR
	.align		4
.L_17:
        /*0064*/ 	.byte	0x04, 0x36
        /*0066*/ 	.short	(.L_19 - .L_18)
.L_18:
        /*0068*/ 	.word	0x00000008
.L_19:


//--------------------- .nv.callgraph             --------------------------
	.section	.nv.callgraph,"",@"SHT_CUDA_CALLGRAPH"
	.align	4
	.sectionentsize	8
	.align		4
        /*0000*/ 	.word	0x00000000
	.align		4
        /*0004*/ 	.word	0xffffffff
	.align		4
        /*0008*/ 	.word	0x00000000
	.align		4
        /*000c*/ 	.word	0xfffffffe
	.align		4
        /*0010*/ 	.word	0x00000000
	.align		4
        /*0014*/ 	.word	0xfffffffd
	.align		4
        /*0018*/ 	.word	0x00000000
	.align		4
        /*001c*/ 	.word	0xfffffffc


//--------------------- .text._Z15matrixTransposePKiPii --------------------------
	.section	.text._Z15matrixTransposePKiPii,"ax",@progbits
	.align	128
        .global         _Z15matrixTransposePKiPii
        .type           _Z15matrixTransposePKiPii,@function
        .size           _Z15matrixTransposePKiPii,(.L_x_1 - _Z15matrixTransposePKiPii)
        .other          _Z15matrixTransposePKiPii,@"STO_CUDA_ENTRY STV_DEFAULT"
_Z15matrixTransposePKiPii:
.text._Z15matrixTransposePKiPii:
[----:B------:R-:W-:Y:S01]  /*0000*/  LDC R1, c[0x0][0x37c] ;  /* 0x0000df00ff017b82 */ /* 0x000fe20000000800 */
[----:B------:R-:W0:Y:S01]  /*0010*/  S2R R0, SR_CTAID.X ;  /* 0x0000000000007919 */ /* 0x000e220000002500 */
[----:B------:R-:W0:Y:S01]  /*0020*/  LDCU UR4, c[0x0][0x360] ;  /* 0x00006c00ff0477ac */ /* 0x000e220008000800 */
[----:B------:R-:W0:Y:S01]  /*0030*/  S2R R3, SR_TID.X ;  /* 0x0000000000037919 */ /* 0x000e220000002100 */
[----:B------:R-:W1:Y:S01]  /*0040*/  LDCU UR5, c[0x0][0x364] ;  /* 0x00006c80ff0577ac */ /* 0x000e620008000800 */
[----:B------:R-:W1:Y:S01]  /*0050*/  S2R R7, SR_CTAID.Y ;  /* 0x0000000000077919 */ /* 0x000e620000002600 */
[----:B------:R-:W2:Y:S01]  /*0060*/  LDCU UR6, c[0x0][0x390] ;  /* 0x00007200ff0677ac */ /* 0x000ea20008000800 */
[----:B------:R-:W1:Y:S01]  /*0070*/  S2R R2, SR_TID.Y ;  /* 0x0000000000027919 */ /* 0x000e620000002200 */
[----:B0-----:R-:W-:Y:S02]  /*0080*/  IMAD R0, R0, UR4, R3 ;  /* 0x0000000400007c24 */ /* 0x001fe4000f8e0203 */
[----:B-1----:R-:W-:-:S05]  /*0090*/  IMAD R7, R7, UR5, R2 ;  /* 0x0000000507077c24 */ /* 0x002fca000f8e0202 */
[----:B------:R-:W-:-:S04]  /*00a0*/  VIMNMX R2, PT, PT, R0, R7, !PT ;  /* 0x0000000700027248 */ /* 0x000fc80007fe0100 */
[----:B--2---:R-:W-:-:S13]  /*00b0*/  ISETP.GE.AND P0, PT, R2, UR6, PT ;  /* 0x0000000602007c0c */ /* 0x004fda000bf06270 */
[----:B------:R-:W-:Y:S05]  /*00c0*/  @P0 EXIT ;  /* 0x000000000000094d */ /* 0x000fea0003800000 */
[----:B------:R-:W0:Y:S01]  /*00d0*/  LDC.64 R2, c[0x0][0x380] ;  /* 0x0000e000ff027b82 */ /* 0x000e220000000a00 */
[----:B------:R-:W1:Y:S01]  /*00e0*/  LDCU.64 UR4, c[0x0][0x358] ;  /* 0x00006b00ff0477ac */ /* 0x000e620008000a00 */
[----:B------:R-:W-:-:S04]  /*00f0*/  IMAD R5, R0, UR6, R7 ;  /* 0x0000000600057c24 */ /* 0x000fc8000f8e0207 */
[----:B0-----:R-:W-:Y:S02]  /*0100*/  IMAD.WIDE R2, R5, 0x4, R2 ;  /* 0x0000000405027825 */ /* 0x001fe400078e0202 */
[----:B------:R-:W0:Y:S04]  /*0110*/  LDC.64 R4, c[0x0][0x388] ;  /* 0x0000e200ff047b82 */ /* 0x000e280000000a00 */
[----:B-1----:R-:W2:Y:S01]  /*0120*/  LDG.E R3, desc[UR4][R2.64] ;  /* 0x0000000402037981 */ /* 0x002ea2000c1e1900 */
[----:B------:R-:W-:-:S04]  /*0130*/  IMAD R7, R7, UR6, R0 ;  /* 0x0000000607077c24 */ /* 0x000fc8000f8e0200 */
[----:B0-----:R-:W-:-:S05]  /*0140*/  IMAD.WIDE R4, R7, 0x4, R4 ;  /* 0x0000000407047825 */ /* 0x001fca00078e0204 */
[----:B--2---:R-:W-:Y:S01]  /*0150*/  STG.E desc[UR4][R4.64], R3 ;  /* 0x0000000304007986 */ /* 0x004fe2000c101904 */
[----:B------:R-:W-:Y:S05]  /*0160*/  EXIT ;  /* 0x000000000000794d */ /* 0x000fea0003800000 */
.L_x_0:
[----:B------:R-:W-:-:S00]  /*0170*/  BRA `(.L_x_0) ;  /* 0xfffffffc00fc7947 */ /* 0x000fc0000383ffff */
[----:B------:R-:W-:-:S00]  /*0180*/  NOP ;  /* 0x0000000000007918 */ /* 0x000fc00000000000 */
[----:B------:R-:W-:-:S00]  /*0190*/  NOP ;  /* 0x0000000000007918 */ /* 0x000fc00000000000 */
[----:B------:R-:W-:-:S00]  /*01a0*/  NOP ;  /* 0x0000000000007918 */ /* 0x000fc00000000000 */
[----:B------:R-:W-:-:S00]  /*01b0*/  NOP ;  /* 0x0000000000007918 */ /* 0x000fc00000000000 */
[----:B------:R-:W-:-:S00]  /*01c0*/  NOP ;  /* 0x0000000000007918 */ /* 0x000fc00000000000 */
[----:B------:R-:W-:-:S00]  /*01d0*/  NOP ;  /* 0x0000000000007918 */ /* 0x000fc00000000000 */
[----:B------:R-:W-:-:S00]  /*01e0*/  NOP ;  /* 0x0000000000007918 */ /* 0x000fc00000000000 */
[----:B------:R-:W-:-:S00]  /*01f0*/  NOP ;  /* 0x0000000000007918 */ /* 0x000fc00000000000 */
.L_x_1:


//--------------------- .nv.shared.reserved.0     --------------------------
	.section	.nv.shared.reserved.0,"aw",@nobits
	.weak		__nv_reservedSMEM_offset_0_alias
	.size		__nv_reservedSMEM_offset_0_alias, 0, 64
	.other		__nv_reservedSMEM_offset_0_alias,@"STO_CUDA_RESERVED_SHARED STV_DEFAULT"
__nv_reservedSMEM_offset_0_alias:
	.zero		0
	.zero		64


//--------------------- .nv.constant0._Z15matrixTransposePKiPii --------------------------
	.section	.nv.constant0._Z15matrixTransposePKiPii,"a",@progbits
	.sectionflags	@""
	.align	4
.nv.constant0._Z15matrixTransposePKiPii:
	.zero		916


//--------------------- SYMBOLS --------------------------

	.type		.nv.reservedSmem.offset0,@object
	.size		.nv.reservedSmem.offset0,0x4
